//
// Generated by NVIDIA NVVM Compiler
//
// Compiler Build ID: CL-36424714
// Cuda compilation tools, release 13.0, V13.0.88
// Based on NVVM 20.0.0
//

.version 9.0
.target sm_100
.address_size 64

.global .align 8 .u64 cQ;
.global .align 8 .u64 cb_orig;
.global .align 8 .u64 cb;
.global .align 8 .u64 val;
.global .align 8 .u64 best_val;
.global .align 4 .f32 sol;
.global .align 4 .f32 best_sol;
// _ZZ12cuda_changediiE6update has been demoted
// _ZZ12cuda_changediiE4mult has been demoted

.entry _Z9cuda_copyPfS_(
	.param .u64 .ptr .align 1 _Z9cuda_copyPfS__param_0,
	.param .u64 .ptr .align 1 _Z9cuda_copyPfS__param_1
)
{
	.reg .b32 	%r<2>;
	.reg .b32 	%f<2>;
	.reg .b64 	%rd<8>;

	ld.param.u64 	%rd1, [_Z9cuda_copyPfS__param_0];
	ld.param.u64 	%rd2, [_Z9cuda_copyPfS__param_1];
	cvta.to.global.u64 	%rd3, %rd1;
	cvta.to.global.u64 	%rd4, %rd2;
	mov.u32 	%r1, %tid.x;
	mul.wide.u32 	%rd5, %r1, 4;
	add.s64 	%rd6, %rd4, %rd5;
	ld.global.f32 	%f1, [%rd6];
	add.s64 	%rd7, %rd3, %rd5;
	st.global.f32 	[%rd7], %f1;
	ret;

}
.entry _Z13cuda_zero_intPi(
	.param .u64 .ptr .align 1 _Z13cuda_zero_intPi_param_0
)
{
	.reg .b32 	%r<3>;
	.reg .b64 	%rd<5>;

	ld.param.u64 	%rd1, [_Z13cuda_zero_intPi_param_0];
	cvta.to.global.u64 	%rd2, %rd1;
	mov.u32 	%r1, %tid.x;
	mul.wide.u32 	%rd3, %r1, 4;
	add.s64 	%rd4, %rd2, %rd3;
	mov.b32 	%r2, 0;
	st.global.u32 	[%rd4], %r2;
	ret;

}
.entry _Z12cuda_changedii(
	.param .u32 _Z12cuda_changedii_param_0,
	.param .u32 _Z12cuda_changedii_param_1
)
{
	.reg .pred 	%p<6>;
	.reg .b32 	%r<14>;
	.reg .b32 	%f<13>;
	.reg .b64 	%rd<28>;
	// demoted variable
	.shared .align 4 .u32 _ZZ12cuda_changediiE6update;
	// demoted variable
	.shared .align 4 .f32 _ZZ12cuda_changediiE4mult;
	ld.param.u32 	%r2, [_Z12cuda_changedii_param_0];
	ld.param.u32 	%r3, [_Z12cuda_changedii_param_1];
	mov.u32 	%r1, %tid.x;
	setp.ne.s32 	%p1, %r1, 0;
	@%p1 bra 	$L__BB2_4;
	ld.global.u64 	%rd2, [val];
	cvta.to.global.u64 	%rd3, %rd2;
	mul.wide.s32 	%rd4, %r2, 4;
	add.s64 	%rd1, %rd3, %rd4;
	ld.global.u32 	%r4, [%rd1];
	setp.ne.s32 	%p2, %r4, 0;
	@%p2 bra 	$L__BB2_3;
	ld.global.u64 	%rd9, [cb];
	cvta.to.global.u64 	%rd10, %rd9;
	add.s64 	%rd12, %rd10, %rd4;
	ld.global.f32 	%f5, [%rd12];
	ld.global.f32 	%f6, [sol];
	sub.f32 	%f7, %f6, %f5;
	st.global.f32 	[sol], %f7;
	mov.b32 	%r7, 1;
	st.global.u32 	[%rd1], %r7;
	mov.b32 	%r8, -1082130432;
	st.shared.u32 	[_ZZ12cuda_changediiE4mult], %r8;
	bra.uni 	$L__BB2_4;
$L__BB2_3:
	ld.global.u64 	%rd5, [cb];
	cvta.to.global.u64 	%rd6, %rd5;
	add.s64 	%rd8, %rd6, %rd4;
	ld.global.f32 	%f2, [%rd8];
	ld.global.f32 	%f3, [sol];
	add.f32 	%f4, %f2, %f3;
	st.global.f32 	[sol], %f4;
	mov.b32 	%r5, 0;
	st.global.u32 	[%rd1], %r5;
	mov.b32 	%r6, 1065353216;
	st.shared.u32 	[_ZZ12cuda_changediiE4mult], %r6;
$L__BB2_4:
	setp.ne.s32 	%p3, %r1, 0;
	bar.sync 	0;
	ld.shared.f32 	%f8, [_ZZ12cuda_changediiE4mult];
	ld.global.u64 	%rd13, [cQ];
	cvta.to.global.u64 	%rd14, %rd13;
	mad.lo.s32 	%r9, %r3, %r2, %r1;
	mul.wide.s32 	%rd15, %r9, 4;
	add.s64 	%rd16, %rd14, %rd15;
	ld.global.f32 	%f9, [%rd16];
	ld.global.u64 	%rd17, [cb];
	cvta.to.global.u64 	%rd18, %rd17;
	mul.wide.u32 	%rd19, %r1, 4;
	add.s64 	%rd20, %rd18, %rd19;
	ld.global.f32 	%f10, [%rd20];
	fma.rn.f32 	%f11, %f8, %f9, %f10;
	st.global.f32 	[%rd20], %f11;
	@%p3 bra 	$L__BB2_7;
	mov.b32 	%r10, 0;
	st.shared.u32 	[_ZZ12cuda_changediiE6update], %r10;
	ld.global.f32 	%f1, [sol];
	ld.global.f32 	%f12, [best_sol];
	setp.geu.f32 	%p4, %f1, %f12;
	@%p4 bra 	$L__BB2_7;
	st.global.f32 	[best_sol], %f1;
	mov.b32 	%r11, 1;
	st.shared.u32 	[_ZZ12cuda_changediiE6update], %r11;
$L__BB2_7:
	bar.sync 	0;
	ld.shared.u32 	%r12, [_ZZ12cuda_changediiE6update];
	setp.ne.s32 	%p5, %r12, 1;
	@%p5 bra 	$L__BB2_9;
	ld.global.u64 	%rd21, [val];
	cvta.to.global.u64 	%rd22, %rd21;
	add.s64 	%rd24, %rd22, %rd19;
	ld.global.u32 	%r13, [%rd24];
	ld.global.u64 	%rd25, [best_val];
	cvta.to.global.u64 	%rd26, %rd25;
	add.s64 	%rd27, %rd26, %rd19;
	st.global.u32 	[%rd27], %r13;
$L__BB2_9:
	ret;

}
.entry _Z13cuda_zero_solv()
{
	.reg .b32 	%r<2>;

	mov.b32 	%r1, 0;
	st.global.u32 	[sol], %r1;
	st.global.u32 	[best_sol], %r1;
	ret;

}


// ===== COMPILED SASS (sm_100) =====

	.target	sm_100

	.elftype	@"ET_EXEC"


//--------------------- .note.nv.tkinfo           --------------------------
	.section	.note.nv.tkinfo,"",@"SHT_NOTE"
	.sectionflags	@"SHF_NOTE_NV_TKINFO"
	.tkinfo
        /*0018*/ 	.word	0x00000002
        /*0030*/ 	.string	""
        /*0030*/ 	.string	"ptxas"
        /*0030*/ 	.string	"Cuda compilation tools, release 13.0, V13.0.88"
        /*0030*/ 	.string	"Build cuda_13.0.r13.0/compiler.36424714_0"
        /*0030*/ 	.string	"-arch sm_100 -m 64 "



//--------------------- .note.nv.cuinfo           --------------------------
	.section	.note.nv.cuinfo,"",@"SHT_NOTE"
	.sectionflags	@"SHF_NOTE_NV_CUINFO"
        /*0018*/ 	.short	0x0002
        /*001a*/ 	.short	0x0064
        /*001c*/ 	.short	0x0082
	.zero		2


//--------------------- .nv.info                  --------------------------
	.section	.nv.info,"",@"SHT_CUDA_INFO"
	.align	4


	//----- nvinfo : EIATTR_REGCOUNT
	.align		4
        /*0000*/ 	.byte	0x04, 0x2f
        /*0002*/ 	.short	(.L_8 - .L_7)
	.align		4
.L_7:
        /*0004*/ 	.word	index@(_Z9cuda_copyPfS_)
        /*0008*/ 	.word	0x0000000a


	//----- nvinfo : EIATTR_FRAME_SIZE
	.align		4
.L_8:
        /*000c*/ 	.byte	0x04, 0x11
        /*000e*/ 	.short	(.L_10 - .L_9)
	.align		4
.L_9:
        /*0010*/ 	.word	index@(_Z9cuda_copyPfS_)
        /*0014*/ 	.word	0x00000000


	//----- nvinfo : EIATTR_REGCOUNT
	.align		4
.L_10:
        /*0018*/ 	.byte	0x04, 0x2f
        /*001a*/ 	.short	(.L_12 - .L_11)
	.align		4
.L_11:
        /*001c*/ 	.word	index@(_Z13cuda_zero_intPi)
        /*0020*/ 	.word	0x00000008


	//----- nvinfo : EIATTR_FRAME_SIZE
	.align		4
.L_12:
        /*0024*/ 	.byte	0x04, 0x11
        /*0026*/ 	.short	(.L_14 - .L_13)
	.align		4
.L_13:
        /*0028*/ 	.word	index@(_Z13cuda_zero_intPi)
        /*002c*/ 	.word	0x00000000


	//----- nvinfo : EIATTR_REGCOUNT
	.align		4
.L_14:
        /*0030*/ 	.byte	0x04, 0x2f
        /*0032*/ 	.short	(.L_16 - .L_15)
	.align		4
.L_15:
        /*0034*/ 	.word	index@(_Z12cuda_changedii)
        /*0038*/ 	.word	0x00000018


	//----- nvinfo : EIATTR_FRAME_SIZE
	.align		4
.L_16:
        /*003c*/ 	.byte	0x04, 0x11
        /*003e*/ 	.short	(.L_18 - .L_17)
	.align		4
.L_17:
        /*0040*/ 	.word	index@(_Z12cuda_changedii)
        /*0044*/ 	.word	0x00000000


	//----- nvinfo : EIATTR_REGCOUNT
	.align		4
.L_18:
        /*0048*/ 	.byte	0x04, 0x2f
        /*004a*/ 	.short	(.L_20 - .L_19)
	.align		4
.L_19:
        /*004c*/ 	.word	index@(_Z13cuda_zero_solv)
        /*0050*/ 	.word	0x00000008


	//----- nvinfo : EIATTR_FRAME_SIZE
	.align		4
.L_20:
        /*0054*/ 	.byte	0x04, 0x11
        /*0056*/ 	.short	(.L_22 - .L_21)
	.align		4
.L_21:
        /*0058*/ 	.word	index@(_Z13cuda_zero_solv)
        /*005c*/ 	.word	0x00000000


	//----- nvinfo : EIATTR_MIN_STACK_SIZE
	.align		4
.L_22:
        /*0060*/ 	.byte	0x04, 0x12
        /*0062*/ 	.short	(.L_24 - .L_23)
	.align		4
.L_23:
        /*0064*/ 	.word	index@(_Z13cuda_zero_solv)
        /*0068*/ 	.word	0x00000000


	//----- nvinfo : EIATTR_MIN_STACK_SIZE
	.align		4
.L_24:
        /*006c*/ 	.byte	0x04, 0x12
        /*006e*/ 	.short	(.L_26 - .L_25)
	.align		4
.L_25:
        /*0070*/ 	.word	index@(_Z12cuda_changedii)
        /*0074*/ 	.word	0x00000000


	//----- nvinfo : EIATTR_MIN_STACK_SIZE
	.align		4
.L_26:
        /*0078*/ 	.byte	0x04, 0x12
        /*007a*/ 	.short	(.L_28 - .L_27)
	.align		4
.L_27:
        /*007c*/ 	.word	index@(_Z13cuda_zero_intPi)
        /*0080*/ 	.word	0x00000000


	//----- nvinfo : EIATTR_MIN_STACK_SIZE
	.align		4
.L_28:
        /*0084*/ 	.byte	0x04, 0x12
        /*0086*/ 	.short	(.L_30 - .L_29)
	.align		4
.L_29:
        /*0088*/ 	.word	index@(_Z9cuda_copyPfS_)
        /*008c*/ 	.word	0x00000000
.L_30:


//--------------------- .nv.compat                --------------------------
	.section	.nv.compat,"",@"SHT_CUDA_COMPAT_INFO"
	.align	4
        /*0000*/ 	.byte	0x02, 0x09, 0x00, 0x00, 0x02, 0x02, 0x01, 0x00, 0x02, 0x05, 0x05, 0x00, 0x03, 0x07, 0x01, 0x01
        /*0010*/ 	.byte	0x02, 0x03, 0x00, 0x00, 0x02, 0x06, 0x01, 0x00, 0x04, 0x0b, 0x08, 0x00, 0x09, 0x00, 0x00, 0x00
        /*0020*/ 	.byte	0x00, 0x00, 0x00, 0x00


//--------------------- .nv.info._Z13cuda_zero_solv --------------------------
	.section	.nv.info._Z13cuda_zero_solv,"",@"SHT_CUDA_INFO"
	.sectionflags	@""
	.align	4


	//----- nvinfo : EIATTR_CUDA_API_VERSION
	.align		4
        /*0000*/ 	.byte	0x04, 0x37
        /*0002*/ 	.short	(.L_32 - .L_31)
.L_31:
        /*0004*/ 	.word	0x00000082


	//----- nvinfo : EIATTR_SPARSE_MMA_MASK
	.align		4
.L_32:
        /*0008*/ 	.byte	0x03, 0x50
        /*000a*/ 	.short	0x0000


	//----- nvinfo : EIATTR_MAXREG_COUNT
	.align		4
        /*000c*/ 	.byte	0x03, 0x1b
        /*000e*/ 	.short	0x00ff


	//----- nvinfo : EIATTR_MERCURY_ISA_VERSION
	.align		4
        /*0010*/ 	.byte	0x03, 0x5f
        /*0012*/ 	.short	0x0101


	//----- nvinfo : EIATTR_VRC_CTA_INIT_COUNT
	.align		4
        /*0014*/ 	.byte	0x02, 0x4a
	.zero		1
	.zero		1


	//----- nvinfo : EIATTR_EXIT_INSTR_OFFSETS
	.align		4
        /*0018*/ 	.byte	0x04, 0x1c
        /*001a*/ 	.short	(.L_34 - .L_33)


	//   ....[0]....
.L_33:
        /*001c*/ 	.word	0x00000060


	//----- nvinfo : EIATTR_SW_WAR
	.align		4
.L_34:
        /*0020*/ 	.byte	0x04, 0x36
        /*0022*/ 	.short	(.L_36 - .L_35)
.L_35:
        /*0024*/ 	.word	0x00000008
.L_36:


//--------------------- .nv.info._Z12cuda_changedii --------------------------
	.section	.nv.info._Z12cuda_changedii,"",@"SHT_CUDA_INFO"
	.sectionflags	@""
	.align	4


	//----- nvinfo : EIATTR_CUDA_API_VERSION
	.align		4
        /*0000*/ 	.byte	0x04, 0x37
        /*0002*/ 	.short	(.L_38 - .L_37)
.L_37:
        /*0004*/ 	.word	0x00000082


	//----- nvinfo : EIATTR_KPARAM_INFO
	.align		4
.L_38:
        /*0008*/ 	.byte	0x04, 0x17
        /*000a*/ 	.short	(.L_40 - .L_39)
.L_39:
        /*000c*/ 	.word	0x00000000
        /*0010*/ 	.short	0x0001
        /*0012*/ 	.short	0x0004
        /*0014*/ 	.byte	0x00, 0xf0, 0x11, 0x00


	//----- nvinfo : EIATTR_KPARAM_INFO
	.align		4
.L_40:
        /*0018*/ 	.byte	0x04, 0x17
        /*001a*/ 	.short	(.L_42 - .L_41)
.L_41:
        /*001c*/ 	.word	0x00000000
        /*0020*/ 	.short	0x0000
        /*0022*/ 	.short	0x0000
        /*0024*/ 	.byte	0x00, 0xf0, 0x11, 0x00


	//----- nvinfo : EIATTR_SPARSE_MMA_MASK
	.align		4
.L_42:
        /*0028*/ 	.byte	0x03, 0x50
        /*002a*/ 	.short	0x0000


	//----- nvinfo : EIATTR_MAXREG_COUNT
	.align		4
        /*002c*/ 	.byte	0x03, 0x1b
        /*002e*/ 	.short	0x00ff


	//----- nvinfo : EIATTR_NUM_BARRIERS
	.align		4
        /*0030*/ 	.byte	0x02, 0x4c
        /*0032*/ 	.byte	0x01
	.zero		1


	//----- nvinfo : EIATTR_MERCURY_ISA_VERSION
	.align		4
        /*0034*/ 	.byte	0x03, 0x5f
        /*0036*/ 	.short	0x0101


	//----- nvinfo : EIATTR_VRC_CTA_INIT_COUNT
	.align		4
        /*0038*/ 	.byte	0x02, 0x4a
	.zero		1
	.zero		1


	//----- nvinfo : EIATTR_EXIT_INSTR_OFFSETS
	.align		4
        /*003c*/ 	.byte	0x04, 0x1c
        /*003e*/ 	.short	(.L_44 - .L_43)


	//   ....[0]....
.L_43:
        /*0040*/ 	.word	0x00000450


	//   ....[1]....
        /*0044*/ 	.word	0x000004e0


	//----- nvinfo : EIATTR_CRS_STACK_SIZE
	.align		4
.L_44:
        /*0048*/ 	.byte	0x04, 0x1e
        /*004a*/ 	.short	(.L_46 - .L_45)
.L_45:
        /*004c*/ 	.word	0x00000000


	//----- nvinfo : EIATTR_CBANK_PARAM_SIZE
	.align		4
.L_46:
        /*0050*/ 	.byte	0x03, 0x19
        /*0052*/ 	.short	0x0008


	//----- nvinfo : EIATTR_PARAM_CBANK
	.align		4
        /*0054*/ 	.byte	0x04, 0x0a
        /*0056*/ 	.short	(.L_48 - .L_47)
	.align		4
.L_47:
        /*0058*/ 	.word	index@(.nv.constant0._Z12cuda_changedii)
        /*005c*/ 	.short	0x0380
        /*005e*/ 	.short	0x0008


	//----- nvinfo : EIATTR_SW_WAR
	.align		4
.L_48:
        /*0060*/ 	.byte	0x04, 0x36
        /*0062*/ 	.short	(.L_50 - .L_49)
.L_49:
        /*0064*/ 	.word	0x00000008
.L_50:


//--------------------- .nv.info._Z13cuda_zero_intPi --------------------------
	.section	.nv.info._Z13cuda_zero_intPi,"",@"SHT_CUDA_INFO"
	.sectionflags	@""
	.align	4


	//----- nvinfo : EIATTR_CUDA_API_VERSION
	.align		4
        /*0000*/ 	.byte	0x04, 0x37
        /*0002*/ 	.short	(.L_52 - .L_51)
.L_51:
        /*0004*/ 	.word	0x00000082


	//----- nvinfo : EIATTR_KPARAM_INFO
	.align		4
.L_52:
        /*0008*/ 	.byte	0x04, 0x17
        /*000a*/ 	.short	(.L_54 - .L_53)
.L_53:
        /*000c*/ 	.word	0x00000000
        /*0010*/ 	.short	0x0000
        /*0012*/ 	.short	0x0000
        /*0014*/ 	.byte	0x00, 0xf5, 0x21, 0x00


	//----- nvinfo : EIATTR_SPARSE_MMA_MASK
	.align		4
.L_54:
        /*0018*/ 	.byte	0x03, 0x50
        /*001a*/ 	.short	0x0000


	//----- nvinfo : EIATTR_MAXREG_COUNT
	.align		4
        /*001c*/ 	.byte	0x03, 0x1b
        /*001e*/ 	.short	0x00ff


	//----- nvinfo : EIATTR_MERCURY_ISA_VERSION
	.align		4
        /*0020*/ 	.byte	0x03, 0x5f
        /*0022*/ 	.short	0x0101


	//----- nvinfo : EIATTR_VRC_CTA_INIT_COUNT
	.align		4
        /*0024*/ 	.byte	0x02, 0x4a
	.zero		1
	.zero		1


	//----- nvinfo : EIATTR_EXIT_INSTR_OFFSETS
	.align		4
        /*0028*/ 	.byte	0x04, 0x1c
        /*002a*/ 	.short	(.L_56 - .L_55)


	//   ....[0]....
.L_55:
        /*002c*/ 	.word	0x00000060


	//----- nvinfo : EIATTR_CBANK_PARAM_SIZE
	.align		4
.L_56:
        /*0030*/ 	.byte	0x03, 0x19
        /*0032*/ 	.short	0x0008


	//----- nvinfo : EIATTR_PARAM_CBANK
	.align		4
        /*0034*/ 	.byte	0x04, 0x0a
        /*0036*/ 	.short	(.L_58 - .L_57)
	.align		4
.L_57:
        /*0038*/ 	.word	index@(.nv.constant0._Z13cuda_zero_intPi)
        /*003c*/ 	.short	0x0380
        /*003e*/ 	.short	0x0008


	//----- nvinfo : EIATTR_SW_WAR
	.align		4
.L_58:
        /*0040*/ 	.byte	0x04, 0x36
        /*0042*/ 	.short	(.L_60 - .L_59)
.L_59:
        /*0044*/ 	.word	0x00000008
.L_60:


//--------------------- .nv.info._Z9cuda_copyPfS_ --------------------------
	.section	.nv.info._Z9cuda_copyPfS_,"",@"SHT_CUDA_INFO"
	.sectionflags	@""
	.align	4


	//----- nvinfo : EIATTR_CUDA_API_VERSION
	.align		4
        /*0000*/ 	.byte	0x04, 0x37
        /*0002*/ 	.short	(.L_62 - .L_61)
.L_61:
        /*0004*/ 	.word	0x00000082


	//----- nvinfo : EIATTR_KPARAM_INFO
	.align		4
.L_62:
        /*0008*/ 	.byte	0x04, 0x17
        /*000a*/ 	.short	(.L_64 - .L_63)
.L_63:
        /*000c*/ 	.word	0x00000000
        /*0010*/ 	.short	0x0001
        /*0012*/ 	.short	0x0008
        /*0014*/ 	.byte	0x00, 0xf5, 0x21, 0x00


	//----- nvinfo : EIATTR_KPARAM_INFO
	.align		4
.L_64:
        /*0018*/ 	.byte	0x04, 0x17
        /*001a*/ 	.short	(.L_66 - .L_65)
.L_65:
        /*001c*/ 	.word	0x00000000
        /*0020*/ 	.short	0x0000
        /*0022*/ 	.short	0x0000
        /*0024*/ 	.byte	0x00, 0xf5, 0x21, 0x00


	//----- nvinfo : EIATTR_SPARSE_MMA_MASK
	.align		4
.L_66:
        /*0028*/ 	.byte	0x03, 0x50
        /*002a*/ 	.short	0x0000


	//----- nvinfo : EIATTR_MAXREG_COUNT
	.align		4
        /*002c*/ 	.byte	0x03, 0x1b
        /*002e*/ 	.short	0x00ff


	//----- nvinfo : EIATTR_MERCURY_ISA_VERSION
	.align		4
        /*0030*/ 	.byte	0x03, 0x5f
        /*0032*/ 	.short	0x0101


	//----- nvinfo : EIATTR_VRC_CTA_INIT_COUNT
	.align		4
        /*0034*/ 	.byte	0x02, 0x4a
	.zero		1
	.zero		1


	//----- nvinfo : EIATTR_EXIT_INSTR_OFFSETS
	.align		4
        /*0038*/ 	.byte	0x04, 0x1c
        /*003a*/ 	.short	(.L_68 - .L_67)


	//   ....[0]....
.L_67:
        /*003c*/ 	.word	0x00000090


	//----- nvinfo : EIATTR_CBANK_PARAM_SIZE
	.align		4
.L_68:
        /*0040*/ 	.byte	0x03, 0x19
        /*0042*/ 	.short	0x0010


	//----- nvinfo : EIATTR_PARAM_CBANK
	.align		4
        /*0044*/ 	.byte	0x04, 0x0a
        /*0046*/ 	.short	(.L_70 - .L_69)
	.align		4
.L_69:
        /*0048*/ 	.word	index@(.nv.constant0._Z9cuda_copyPfS_)
        /*004c*/ 	.short	0x0380
        /*004e*/ 	.short	0x0010


	//----- nvinfo : EIATTR_SW_WAR
	.align		4
.L_70:
        /*0050*/ 	.byte	0x04, 0x36
        /*0052*/ 	.short	(.L_72 - .L_71)
.L_71:
        /*0054*/ 	.word	0x00000008
.L_72:


//--------------------- .nv.callgraph             --------------------------
	.section	.nv.callgraph,"",@"SHT_CUDA_CALLGRAPH"
	.align	4
	.sectionentsize	8
	.align		4
        /*0000*/ 	.word	0x00000000
	.align		4
        /*0004*/ 	.word	0xffffffff
	.align		4
        /*0008*/ 	.word	0x00000000
	.align		4
        /*000c*/ 	.word	0xfffffffe
	.align		4
        /*0010*/ 	.word	0x00000000
	.align		4
        /*0014*/ 	.word	0xfffffffd
	.align		4
        /*0018*/ 	.word	0x00000000
	.align		4
        /*001c*/ 	.word	0xfffffffc


//--------------------- .nv.constant4             --------------------------
	.section	.nv.constant4,"a",@progbits
	.align	8
	.align		8
.nv.constant4:
        /*0000*/ 	.dword	cQ
	.align		8
        /*0008*/ 	.dword	cb_orig
	.align		8
        /*0010*/ 	.dword	cb
	.align		8
        /*0018*/ 	.dword	val
	.align		8
        /*0020*/ 	.dword	best_val
	.align		8
        /*0028*/ 	.dword	sol
	.align		8
        /*0030*/ 	.dword	best_sol


//--------------------- .text._Z13cuda_zero_solv  --------------------------
	.section	.text._Z13cuda_zero_solv,"ax",@progbits
	.align	128
.text._Z13cuda_zero_solv:
        .type           _Z13cuda_zero_solv,@function
        .size           _Z13cuda_zero_solv,(.L_x_8 - _Z13cuda_zero_solv)
        .other          _Z13cuda_zero_solv,@"STO_CUDA_ENTRY STV_DEFAULT"
_Z13cuda_zero_solv:
[----:B------:R-:W-:Y:S08]  /*0000*/  LDC R1, c[0x0][0x37c] ;  /* 0x0000df00ff017b82 */ /* 0x000ff00000000800 */
[----:B------:R-:W0:Y:S01]  /*0010*/  LDC.64 R2, c[0x4][0x28] ;  /* 0x01000a00ff027b82 */ /* 0x000e220000000a00 */
[----:B------:R-:W0:Y:S07]  /*0020*/  LDCU.64 UR4, c[0x0][0x358] ;  /* 0x00006b00ff0477ac */ /* 0x000e2e0008000a00 */
[----:B------:R-:W1:Y:S01]  /*0030*/  LDC.64 R4, c[0x4][0x30] ;  /* 0x01000c00ff047b82 */ /* 0x000e620000000a00 */
[----:B0-----:R-:W-:Y:S04]  /*0040*/  STG.E desc[UR4][R2.64], RZ ;  /* 0x000000ff02007986 */ /* 0x001fe8000c101904 */
[----:B-1----:R-:W-:Y:S01]  /*0050*/  STG.E desc[UR4][R4.64], RZ ;  /* 0x000000ff04007986 */ /* 0x002fe2000c101904 */
[----:B------:R-:W-:Y:S05]  /*0060*/  EXIT ;  /* 0x000000000000794d */ /* 0x000fea0003800000 */
.L_x_0:
[----:B------:R-:W-:-:S00]  /*0070*/  BRA `(.L_x_0) ;  /* 0xfffffffc00fc7947 */ /* 0x000fc0000383ffff */
[----:B------:R-:W-:-:S00]  /*0080*/  NOP ;  /* 0x0000000000007918 */ /* 0x000fc00000000000 */
[----:B------:R-:W-:-:S00]  /*0090*/  NOP ;  /* 0x0000000000007918 */ /* 0x000fc00000000000 */
[----:B------:R-:W-:-:S00]  /*00a0*/  NOP ;  /* 0x0000000000007918 */ /* 0x000fc00000000000 */
[----:B------:R-:W-:-:S00]  /*00b0*/  NOP ;  /* 0x0000000000007918 */ /* 0x000fc00000000000 */
[----:B------:R-:W-:-:S00]  /*00c0*/  NOP ;  /* 0x0000000000007918 */ /* 0x000fc00000000000 */
[----:B------:R-:W-:-:S00]  /*00d0*/  NOP ;  /* 0x0000000000007918 */ /* 0x000fc00000000000 */
[----:B------:R-:W-:-:S00]  /*00e0*/  NOP ;  /* 0x0000000000007918 */ /* 0x000fc00000000000 */
[----:B------:R-:W-:-:S00]  /*00f0*/  NOP ;  /* 0x0000000000007918 */ /* 0x000fc00000000000 */
.L_x_8:


//--------------------- .text._Z12cuda_changedii  --------------------------
	.section	.text._Z12cuda_changedii,"ax",@progbits
	.align	128
.text._Z12cuda_changedii:
        .type           _Z12cuda_changedii,@function
        .size           _Z12cuda_changedii,(.L_x_9 - _Z12cuda_changedii)
        .other          _Z12cuda_changedii,@"STO_CUDA_ENTRY STV_DEFAULT"
_Z12cuda_changedii:
[----:B------:R-:W-:Y:S01]  /*0000*/  LDC R1, c[0x0][0x37c] ;  /* 0x0000df00ff017b82 */ /* 0x000fe20000000800 */
[----:B------:R-:W0:Y:S07]  /*0010*/  S2R R0, SR_TID.X ;  /* 0x0000000000007919 */ /* 0x000e2e0000002100 */
[----:B------:R-:W1:Y:S01]  /*0020*/  LDC.64 R4, c[0x4][RZ] ;  /* 0x01000000ff047b82 */ /* 0x000e620000000a00 */
[----:B------:R-:W2:Y:S01]  /*0030*/  LDCU.64 UR6, c[0x0][0x358] ;  /* 0x00006b00ff0677ac */ /* 0x000ea20008000a00 */
[----:B------:R-:W-:Y:S06]  /*0040*/  BSSY.RECONVERGENT B0, `(.L_x_1) ;  /* 0x0000022000007945 */ /* 0x000fec0003800200 */
[----:B------:R-:W3:Y:S01]  /*0050*/  LDC.64 R2, c[0x4][0x10] ;  /* 0x01000400ff027b82 */ /* 0x000ee20000000a00 */
[----:B0-----:R-:W-:-:S13]  /*0060*/  ISETP.NE.AND P0, PT, R0, RZ, PT ;  /* 0x000000ff0000720c */ /* 0x001fda0003f05270 */
[----:B--2---:R-:W-:Y:S05]  /*0070*/  @P0 BRA `(.L_x_2) ;  /* 0x0000000000780947 */ /* 0x004fea0003800000 */
[----:B------:R-:W0:Y:S08]  /*0080*/  LDC.64 R10, c[0x4][0x18] ;  /* 0x01000600ff0a7b82 */ /* 0x000e300000000a00 */
[----:B------:R-:W2:Y:S01]  /*0090*/  LDC R19, c[0x0][0x380] ;  /* 0x0000e000ff137b82 */ /* 0x000ea20000000800 */
[----:B0-----:R-:W2:Y:S07]  /*00a0*/  LDG.E.64 R6, desc[UR6][R10.64] ;  /* 0x000000060a067981 */ /* 0x001eae000c1e1b00 */
[----:B------:R-:W0:Y:S01]  /*00b0*/  LDC.64 R12, c[0x4][0x10] ;  /* 0x01000400ff0c7b82 */ /* 0x000e220000000a00 */
[----:B--2---:R-:W-:-:S05]  /*00c0*/  IMAD.WIDE R6, R19, 0x4, R6 ;  /* 0x0000000413067825 */ /* 0x004fca00078e0206 */
[----:B------:R-:W2:Y:S02]  /*00d0*/  LDG.E R8, desc[UR6][R6.64] ;  /* 0x0000000606087981 */ /* 0x000ea4000c1e1900 */
[----:B--2---:R-:W-:-:S13]  /*00e0*/  ISETP.NE.AND P1, PT, R8, RZ, PT ;  /* 0x000000ff0800720c */ /* 0x004fda0003f25270 */
[----:B0-----:R-:W2:Y:S01]  /*00f0*/  @!P1 LDG.E.64 R14, desc[UR6][R12.64] ;  /* 0x000000060c0e9981 */ /* 0x001ea2000c1e1b00 */
[----:B------:R-:W0:Y:S03]  /*0100*/  LDC.64 R8, c[0x4][0x28] ;  /* 0x01000a00ff087b82 */ /* 0x000e260000000a00 */
[----:B0-----:R-:W4:Y:S01]  /*0110*/  @!P1 LDG.E R17, desc[UR6][R8.64] ;  /* 0x0000000608119981 */ /* 0x001f22000c1e1900 */
[----:B--2---:R-:W-:-:S06]  /*0120*/  @!P1 IMAD.WIDE R14, R19, 0x4, R14 ;  /* 0x00000004130e9825 */ /* 0x004fcc00078e020e */
[----:B------:R-:W4:Y:S01]  /*0130*/  @!P1 LDG.E R14, desc[UR6][R14.64] ;  /* 0x000000060e0e9981 */ /* 0x000f22000c1e1900 */
[----:B------:R-:W-:Y:S01]  /*0140*/  @!P1 MOV R21, 0x1 ;  /* 0x0000000100159802 */ /* 0x000fe20000000f00 */
[----:B----4-:R-:W-:-:S05]  /*0150*/  @!P1 FADD R17, -R14, R17 ;  /* 0x000000110e119221 */ /* 0x010fca0000000100 */
[----:B------:R0:W-:Y:S04]  /*0160*/  @!P1 STG.E desc[UR6][R8.64], R17 ;  /* 0x0000001108009986 */ /* 0x0001e8000c101906 */
[----:B------:R0:W-:Y:S04]  /*0170*/  @!P1 STG.E desc[UR6][R6.64], R21 ;  /* 0x0000001506009986 */ /* 0x0001e8000c101906 */
[----:B------:R-:W2:Y:S01]  /*0180*/  @P1 LDG.E.64 R10, desc[UR6][R12.64] ;  /* 0x000000060c0a1981 */ /* 0x000ea2000c1e1b00 */
[----:B------:R-:W4:Y:S01]  /*0190*/  S2UR UR5, SR_CgaCtaId ;  /* 0x00000000000579c3 */ /* 0x000f220000008800 */
[----:B--2---:R-:W-:-:S02]  /*01a0*/  @P1 IMAD.WIDE R10, R19, 0x4, R10 ;  /* 0x00000004130a1825 */ /* 0x004fc400078e020a */
[----:B------:R-:W2:Y:S04]  /*01b0*/  @P1 LDG.E R19, desc[UR6][R8.64] ;  /* 0x0000000608131981 */ /* 0x000ea8000c1e1900 */
[----:B------:R-:W2:Y:S01]  /*01c0*/  @P1 LDG.E R10, desc[UR6][R10.64] ;  /* 0x000000060a0a1981 */ /* 0x000ea2000c1e1900 */
[----:B------:R-:W-:Y:S02]  /*01d0*/  UMOV UR4, 0x400 ;  /* 0x0000040000047882 */ /* 0x000fe40000000000 */
[----:B----4-:R-:W-:Y:S01]  /*01e0*/  ULEA UR4, UR5, UR4, 0x18 ;  /* 0x0000000405047291 */ /* 0x010fe2000f8ec0ff */
[----:B------:R-:W-:Y:S02]  /*01f0*/  @!P1 MOV R14, 0xbf800000 ;  /* 0xbf800000000e9802 */ /* 0x000fe40000000f00 */
[----:B------:R-:W-:-:S06]  /*0200*/  @P1 MOV R15, 0x3f800000 ;  /* 0x3f800000000f1802 */ /* 0x000fcc0000000f00 */
[----:B------:R0:W-:Y:S04]  /*0210*/  @!P1 STS [UR4+0x4], R14 ;  /* 0x0000040eff009988 */ /* 0x0001e80008000804 */
[----:B------:R0:W-:Y:S01]  /*0220*/  @P1 STS [UR4+0x4], R15 ;  /* 0x0000040fff001988 */ /* 0x0001e20008000804 */
[----:B--2---:R-:W-:-:S05]  /*0230*/  @P1 FADD R19, R10, R19 ;  /* 0x000000130a131221 */ /* 0x004fca0000000000 */
[----:B------:R0:W-:Y:S04]  /*0240*/  @P1 STG.E desc[UR6][R8.64], R19 ;  /* 0x0000001308001986 */ /* 0x0001e8000c101906 */
[----:B------:R0:W-:Y:S02]  /*0250*/  @P1 STG.E desc[UR6][R6.64], RZ ;  /* 0x000000ff06001986 */ /* 0x0001e4000c101906 */
.L_x_2:
[----:B------:R-:W-:Y:S05]  /*0260*/  BSYNC.RECONVERGENT B0 ;  /* 0x0000000000007941 */ /* 0x000fea0003800200 */
.L_x_1:
[----:B------:R-:W-:Y:S08]  /*0270*/  BAR.SYNC.DEFER_BLOCKING 0x0 ;  /* 0x0000000000007b1d */ /* 0x000ff00000010000 */
[----:B0-----:R-:W0:Y:S01]  /*0280*/  LDC.64 R6, c[0x0][0x380] ;  /* 0x0000e000ff067b82 */ /* 0x001e220000000a00 */
[----:B-1----:R-:W2:Y:S04]  /*0290*/  LDG.E.64 R4, desc[UR6][R4.64] ;  /* 0x0000000604047981 */ /* 0x002ea8000c1e1b00 */
[----:B---3--:R-:W3:Y:S01]  /*02a0*/  LDG.E.64 R2, desc[UR6][R2.64] ;  /* 0x0000000602027981 */ /* 0x008ee2000c1e1b00 */
[----:B0-----:R-:W-:-:S02]  /*02b0*/  IMAD R7, R6, R7, R0 ;  /* 0x0000000706077224 */ /* 0x001fc400078e0200 */
[----:B------:R-:W0:Y:S01]  /*02c0*/  S2UR UR5, SR_CgaCtaId ;  /* 0x00000000000579c3 */ /* 0x000e220000008800 */
[----:B------:R-:W-:Y:S02]  /*02d0*/  UMOV UR4, 0x400 ;  /* 0x0000040000047882 */ /* 0x000fe40000000000 */
[----:B0-----:R-:W-:Y:S01]  /*02e0*/  ULEA UR4, UR5, UR4, 0x18 ;  /* 0x0000000405047291 */ /* 0x001fe2000f8ec0ff */
[----:B--2---:R-:W-:-:S08]  /*02f0*/  IMAD.WIDE R6, R7, 0x4, R4 ;  /* 0x0000000407067825 */ /* 0x004fd000078e0204 */
[----:B------:R-:W0:Y:S01]  /*0300*/  LDS R4, [UR4+0x4] ;  /* 0x00000404ff047984 */ /* 0x000e220008000800 */
[----:B---3--:R-:W-:-:S03]  /*0310*/  IMAD.WIDE.U32 R8, R0, 0x4, R2 ;  /* 0x0000000400087825 */ /* 0x008fc600078e0002 */
[----:B------:R-:W0:Y:S04]  /*0320*/  LDG.E R7, desc[UR6][R6.64] ;  /* 0x0000000606077981 */ /* 0x000e28000c1e1900 */
[----:B------:R-:W0:Y:S01]  /*0330*/  LDG.E R11, desc[UR6][R8.64] ;  /* 0x00000006080b7981 */ /* 0x000e22000c1e1900 */
[----:B------:R-:W-:Y:S01]  /*0340*/  BSSY.RECONVERGENT B0, `(.L_x_3) ;  /* 0x000000d000007945 */ /* 0x000fe20003800200 */
[----:B0-----:R-:W-:-:S05]  /*0350*/  FFMA R11, R4, R7, R11 ;  /* 0x00000007040b7223 */ /* 0x001fca000000000b */
[----:B------:R0:W-:Y:S01]  /*0360*/  STG.E desc[UR6][R8.64], R11 ;  /* 0x0000000b08007986 */ /* 0x0001e2000c101906 */
[----:B------:R-:W-:Y:S05]  /*0370*/  @P0 BRA `(.L_x_4) ;  /* 0x0000000000240947 */ /* 0x000fea0003800000 */
[----:B------:R-:W1:Y:S08]  /*0380*/  LDC.64 R4, c[0x4][0x28] ;  /* 0x01000a00ff047b82 */ /* 0x000e700000000a00 */
[----:B------:R-:W2:Y:S01]  /*0390*/  LDC.64 R2, c[0x4][0x30] ;  /* 0x01000c00ff027b82 */ /* 0x000ea20000000a00 */
[----:B-1----:R-:W3:Y:S04]  /*03a0*/  LDG.E R5, desc[UR6][R4.64] ;  /* 0x0000000604057981 */ /* 0x002ee8000c1e1900 */
[----:B--2---:R-:W3:Y:S04]  /*03b0*/  LDG.E R6, desc[UR6][R2.64] ;  /* 0x0000000602067981 */ /* 0x004ee8000c1e1900 */
[----:B------:R-:W-:Y:S01]  /*03c0*/  STS [UR4], RZ ;  /* 0x000000ffff007988 */ /* 0x000fe20008000804 */
[----:B---3--:R-:W-:-:S13]  /*03d0*/  FSETP.GEU.AND P0, PT, R5, R6, PT ;  /* 0x000000060500720b */ /* 0x008fda0003f0e000 */
[----:B------:R-:W-:Y:S01]  /*03e0*/  @!P0 MOV R6, 0x1 ;  /* 0x0000000100068802 */ /* 0x000fe20000000f00 */
[----:B------:R1:W-:Y:S04]  /*03f0*/  @!P0 STG.E desc[UR6][R2.64], R5 ;  /* 0x0000000502008986 */ /* 0x0003e8000c101906 */
[----:B------:R1:W-:Y:S02]  /*0400*/  @!P0 STS [UR4], R6 ;  /* 0x00000006ff008988 */ /* 0x0003e40008000804 */
.L_x_4:
[----:B------:R-:W-:Y:S05]  /*0410*/  BSYNC.RECONVERGENT B0 ;  /* 0x0000000000007941 */ /* 0x000fea0003800200 */
.L_x_3:
[----:B------:R-:W-:Y:S06]  /*0420*/  BAR.SYNC.DEFER_BLOCKING 0x0 ;  /* 0x0000000000007b1d */ /* 0x000fec0000010000 */
[----:B-1----:R-:W1:Y:S02]  /*0430*/  LDS R2, [UR4] ;  /* 0x00000004ff027984 */ /* 0x002e640008000800 */
[----:B-1----:R-:W-:-:S13]  /*0440*/  ISETP.NE.AND P0, PT, R2, 0x1, PT ;  /* 0x000000010200780c */ /* 0x002fda0003f05270 */
[----:B------:R-:W-:Y:S05]  /*0450*/  @P0 EXIT ;  /* 0x000000000000094d */ /* 0x000fea0003800000 */
[----:B0-----:R-:W0:Y:S02]  /*0460*/  LDC.64 R8, c[0x4][0x18] ;  /* 0x01000600ff087b82 */ /* 0x001e240000000a00 */
[----:B0-----:R-:W2:Y:S06]  /*0470*/  LDG.E.64 R2, desc[UR6][R8.64] ;  /* 0x0000000608027981 */ /* 0x001eac000c1e1b00 */
[----:B------:R-:W0:Y:S02]  /*0480*/  LDC.64 R4, c[0x4][0x20] ;  /* 0x01000800ff047b82 */ /* 0x000e240000000a00 */
[----:B0-----:R-:W3:Y:S01]  /*0490*/  LDG.E.64 R4, desc[UR6][R4.64] ;  /* 0x0000000604047981 */ /* 0x001ee2000c1e1b00 */
[----:B--2---:R-:W-:-:S06]  /*04a0*/  IMAD.WIDE.U32 R2, R0, 0x4, R2 ;  /* 0x0000000400027825 */ /* 0x004fcc00078e0002 */
[----:B------:R-:W2:Y:S01]  /*04b0*/  LDG.E R3, desc[UR6][R2.64] ;  /* 0x0000000602037981 */ /* 0x000ea2000c1e1900 */
[----:B---3--:R-:W-:-:S05]  /*04c0*/  IMAD.WIDE.U32 R6, R0, 0x4, R4 ;  /* 0x0000000400067825 */ /* 0x008fca00078e0004 */
[----:B--2---:R-:W-:Y:S01]  /*04d0*/  STG.E desc[UR6][R6.64], R3 ;  /* 0x0000000306007986 */ /* 0x004fe2000c101906 */
[----:B------:R-:W-:Y:S05]  /*04e0*/  EXIT ;  /* 0x000000000000794d */ /* 0x000fea0003800000 */
.L_x_5:
        /* <DEDUP_REMOVED lines=9> */
.L_x_9:


//--------------------- .text._Z13cuda_zero_intPi --------------------------
	.section	.text._Z13cuda_zero_intPi,"ax",@progbits
	.align	128
.text._Z13cuda_zero_intPi:
        .type           _Z13cuda_zero_intPi,@function
        .size           _Z13cuda_zero_intPi,(.L_x_10 - _Z13cuda_zero_intPi)
        .other          _Z13cuda_zero_intPi,@"STO_CUDA_ENTRY STV_DEFAULT"
_Z13cuda_zero_intPi:
[----:B------:R-:W-:Y:S01]  /*0000*/  LDC R1, c[0x0][0x37c] ;  /* 0x0000df00ff017b82 */ /* 0x000fe20000000800 */
[----:B------:R-:W0:Y:S07]  /*0010*/  S2R R5, SR_TID.X ;  /* 0x0000000000057919 */ /* 0x000e2e0000002100 */
[----:B------:R-:W0:Y:S01]  /*0020*/  LDC.64 R2, c[0x0][0x380] ;  /* 0x0000e000ff027b82 */ /* 0x000e220000000a00 */
[----:B------:R-:W1:Y:S01]  /*0030*/  LDCU.64 UR4, c[0x0][0x358] ;  /* 0x00006b00ff0477ac */ /* 0x000e620008000a00 */
[----:B0-----:R-:W-:-:S05]  /*0040*/  IMAD.WIDE.U32 R2, R5, 0x4, R2 ;  /* 0x0000000405027825 */ /* 0x001fca00078e0002 */
[----:B-1----:R-:W-:Y:S01]  /*0050*/  STG.E desc[UR4][R2.64], RZ ;  /* 0x000000ff02007986 */ /* 0x002fe2000c101904 */
[----:B------:R-:W-:Y:S05]  /*0060*/  EXIT ;  /* 0x000000000000794d */ /* 0x000fea0003800000 */
.L_x_6:
        /* <DEDUP_REMOVED lines=9> */
.L_x_10:


//--------------------- .text._Z9cuda_copyPfS_    --------------------------
	.section	.text._Z9cuda_copyPfS_,"ax",@progbits
	.align	128
.text._Z9cuda_copyPfS_:
        .type           _Z9cuda_copyPfS_,@function
        .size           _Z9cuda_copyPfS_,(.L_x_11 - _Z9cuda_copyPfS_)
        .other          _Z9cuda_copyPfS_,@"STO_CUDA_ENTRY STV_DEFAULT"
_Z9cuda_copyPfS_:
[----:B------:R-:W-:Y:S01]  /*0000*/  LDC R1, c[0x0][0x37c] ;  /* 0x0000df00ff017b82 */ /* 0x000fe20000000800 */
[----:B------:R-:W0:Y:S07]  /*0010*/  S2R R7, SR_TID.X ;  /* 0x0000000000077919 */ /* 0x000e2e0000002100 */
[----:B------:R-:W0:Y:S01]  /*0020*/  LDC.64 R2, c[0x0][0x388] ;  /* 0x0000e200ff027b82 */ /* 0x000e220000000a00 */
[----:B------:R-:W1:Y:S07]  /*0030*/  LDCU.64 UR4, c[0x0][0x358] ;  /* 0x00006b00ff0477ac */ /* 0x000e6e0008000a00 */
[----:B------:R-:W2:Y:S01]  /*0040*/  LDC.64 R4, c[0x0][0x380] ;  /* 0x0000e000ff047b82 */ /* 0x000ea20000000a00 */
[----:B0-----:R-:W-:-:S06]  /*0050*/  IMAD.WIDE.U32 R2, R7, 0x4, R2 ;  /* 0x0000000407027825 */ /* 0x001fcc00078e0002 */
[----:B-1----:R-:W3:Y:S01]  /*0060*/  LDG.E R3, desc[UR4][R2.64] ;  /* 0x0000000402037981 */ /* 0x002ee2000c1e1900 */
[----:B--2---:R-:W-:-:S05]  /*0070*/  IMAD.WIDE.U32 R4, R7, 0x4, R4 ;  /* 0x0000000407047825 */ /* 0x004fca00078e0004 */
[----:B---3--:R-:W-:Y:S01]  /*0080*/  STG.E desc[UR4][R4.64], R3 ;  /* 0x0000000304007986 */ /* 0x008fe2000c101904 */
[----:B------:R-:W-:Y:S05]  /*0090*/  EXIT ;  /* 0x000000000000794d */ /* 0x000fea0003800000 */
.L_x_7:
        /* <DEDUP_REMOVED lines=14> */
.L_x_11:


//--------------------- .nv.shared.reserved.0     --------------------------
	.section	.nv.shared.reserved.0,"aw",@nobits
	.weak		__nv_reservedSMEM_offset_0_alias
	.size		__nv_reservedSMEM_offset_0_alias, 0, 64
	.other		__nv_reservedSMEM_offset_0_alias,@"STO_CUDA_RESERVED_SHARED STV_DEFAULT"
__nv_reservedSMEM_offset_0_alias:
	.zero		0
	.zero		64


//--------------------- .nv.global                --------------------------
	.section	.nv.global,"aw",@nobits
	.align	8
.nv.global:
	.type		cb,@object
	.size		cb,(cQ - cb)
cb:
	.zero		8
	.type		cQ,@object
	.size		cQ,(best_val - cQ)
cQ:
	.zero		8
	.type		best_val,@object
	.size		best_val,(cb_orig - best_val)
best_val:
	.zero		8
	.type		cb_orig,@object
	.size		cb_orig,(val - cb_orig)
cb_orig:
	.zero		8
	.type		val,@object
	.size		val,(best_sol - val)
val:
	.zero		8
	.type		best_sol,@object
	.size		best_sol,(sol - best_sol)
best_sol:
	.zero		4
	.type		sol,@object
	.size		sol,(.L_5 - sol)
sol:
	.zero		4
.L_5:


//--------------------- .nv.shared._Z12cuda_changedii --------------------------
	.section	.nv.shared._Z12cuda_changedii,"aw",@nobits
	.sectionflags	@""
	.align	4
.nv.shared._Z12cuda_changedii:
	.zero		1032


//--------------------- .nv.constant0._Z13cuda_zero_solv --------------------------
	.section	.nv.constant0._Z13cuda_zero_solv,"a",@progbits
	.sectionflags	@""
	.align	4
.nv.constant0._Z13cuda_zero_solv:
	.zero		896


//--------------------- .nv.constant0._Z12cuda_changedii --------------------------
	.section	.nv.constant0._Z12cuda_changedii,"a",@progbits
	.sectionflags	@""
	.align	4
.nv.constant0._Z12cuda_changedii:
	.zero		904


//--------------------- .nv.constant0._Z13cuda_zero_intPi --------------------------
	.section	.nv.constant0._Z13cuda_zero_intPi,"a",@progbits
	.sectionflags	@""
	.align	4
.nv.constant0._Z13cuda_zero_intPi:
	.zero		904


//--------------------- .nv.constant0._Z9cuda_copyPfS_ --------------------------
	.section	.nv.constant0._Z9cuda_copyPfS_,"a",@progbits
	.sectionflags	@""
	.align	4
.nv.constant0._Z9cuda_copyPfS_:
	.zero		912


//--------------------- SYMBOLS --------------------------

	.type		.nv.reservedSmem.offset0,@object
	.size		.nv.reservedSmem.offset0,0x4
	.type		.nv.reservedSmem.cap,@object
	.size		.nv.reservedSmem.cap,0x4
